	.version 1.4
	.target sm_10, map_f64_to_f32
	// compiled with o:\lwca\4.1\Win64.NET2010\bin/../open64/lib//be.exe
	// lwopencc 4.1 built on 2012-01-13

	//-----------------------------------------------------------
	// Compiling C:/Users/jrw/AppData/Local/Temp/tmpxft_000010c4_00000000-11_normal_shader2.cpp3.i (C:/Users/jrw/AppData/Local/Temp/ccBI#.a03988)
	//-----------------------------------------------------------

	//-----------------------------------------------------------
	// Options:
	//-----------------------------------------------------------
	//  Target:ptx, ISA:sm_10, Endian:little, Pointer Size:64
	//  -O3	(Optimization level)
	//  -g0	(Debug level)
	//  -m2	(Report advisories)
	//-----------------------------------------------------------

	.file	1	"C:/Users/jrw/AppData/Local/Temp/tmpxft_000010c4_00000000-10_normal_shader2.lwdafe2.gpu"
	.file	2	"C:/local/20120525_WI_2.6.4_JIEDDO_release/api/include/gpu\RayPayload.h"
	.file	3	"o:\optix\2.5\win64.net2010\include\internal/optix_datatypes.h"
	.file	4	"o:\optix\2.5\win64.net2010\include\optix_device.h"
	.file	5	"o:\optix\2.5\win64.net2010\include\internal\optix_defines.h"
	.file	6	"c:\program files (x86)\microsoft visual studio 10.0\vc\include\codeanalysis\sourceannotations.h"
	.file	7	"O:/lwca/4.1/Win64.NET2010/include\crt/device_runtime.h"
	.file	8	"O:/lwca/4.1/Win64.NET2010/include\host_defines.h"
	.file	9	"O:/lwca/4.1/Win64.NET2010/include\builtin_types.h"
	.file	10	"o:\lwca\4.1\win64.net2010\include\device_types.h"
	.file	11	"o:\lwca\4.1\win64.net2010\include\host_defines.h"
	.file	12	"o:\lwca\4.1\win64.net2010\include\driver_types.h"
	.file	13	"o:\lwca\4.1\win64.net2010\include\surface_types.h"
	.file	14	"o:\lwca\4.1\win64.net2010\include\texture_types.h"
	.file	15	"o:\lwca\4.1\win64.net2010\include\vector_types.h"
	.file	16	"o:\lwca\4.1\win64.net2010\include\builtin_types.h"
	.file	17	"O:/lwca/4.1/Win64.NET2010/include\device_launch_parameters.h"
	.file	18	"o:\lwca\4.1\win64.net2010\include\crt\storage_class.h"
	.file	19	"normal_shader2.lw"
	.file	20	"o:\optix\2.5\win64.net2010\include\internal/optix_internal.h"
	.file	21	"O:/lwca/4.1/Win64.NET2010/include\common_functions.h"
	.file	22	"o:\lwca\4.1\win64.net2010\include\math_functions.h"
	.file	23	"o:\lwca\4.1\win64.net2010\include\math_constants.h"
	.file	24	"o:\lwca\4.1\win64.net2010\include\device_functions.h"
	.file	25	"o:\lwca\4.1\win64.net2010\include\sm_11_atomic_functions.h"
	.file	26	"o:\lwca\4.1\win64.net2010\include\sm_12_atomic_functions.h"
	.file	27	"o:\lwca\4.1\win64.net2010\include\sm_13_double_functions.h"
	.file	28	"o:\lwca\4.1\win64.net2010\include\sm_20_atomic_functions.h"
	.file	29	"o:\lwca\4.1\win64.net2010\include\sm_20_intrinsics.h"
	.file	30	"o:\lwca\4.1\win64.net2010\include\surface_functions.h"
	.file	31	"o:\lwca\4.1\win64.net2010\include\texture_fetch_functions.h"
	.file	32	"o:\lwca\4.1\win64.net2010\include\math_functions_dbl_ptx1.h"

	.global .align 16 .b8 payload[28];
	.global .align 16 .b8 ray[36];
	.global .f32 t_hit;

	.entry _Z20closest_hit_radiancev
	{
	.reg .f32 %f<12>;
	.loc	19	14	0
$LDWbegin__Z20closest_hit_radiancev:
	.loc	19	16	0
	ld.global.f32 	%f1, [t_hit];
	ld.global.v4.f32 	{%f2,%f3,%f4,_}, [ray+0];
	ld.global.f32 	%f5, [ray+12];
	mad.f32 	%f6, %f5, %f1, %f2;
	ld.global.v2.f32 	{%f7,%f8}, [ray+16];
	mad.f32 	%f9, %f7, %f1, %f3;
	st.global.v2.f32 	[payload+0], {%f6,%f9};
	mad.f32 	%f10, %f8, %f1, %f4;
	st.global.f32 	[payload+8], %f10;
	.loc	19	17	0
	exit;
$LDWend__Z20closest_hit_radiancev:
	} // _Z20closest_hit_radiancev

	.entry _Z17closest_hit_edgesv
	{
	.loc	19	19	0
$LDWbegin__Z17closest_hit_edgesv:
	.loc	19	22	0
	exit;
$LDWend__Z17closest_hit_edgesv:
	} // _Z17closest_hit_edgesv

	.entry _Z21closest_hit_receiversv
	{
	.loc	19	25	0
$LDWbegin__Z21closest_hit_receiversv:
	.loc	19	29	0
	exit;
$LDWend__Z21closest_hit_receiversv:
	} // _Z21closest_hit_receiversv
	.global .u32 receivers_per_ray;
	.global .align 1 .b8 receiver_index_output_buffer[1];
	.global .align 1 .b8 first_receiver_to_store_buffer[1];
	.global .align 8 .b8 launch_index[8];
	.global .align 8 .b8 launch_dim[8];
	.global .u64 _ZN21rti_internal_register20reg_bitness_detectorE;
	.global .u64 _ZN21rti_internal_register24reg_exception_64_detail0E;
	.global .u64 _ZN21rti_internal_register24reg_exception_64_detail1E;
	.global .u64 _ZN21rti_internal_register24reg_exception_64_detail2E;
	.global .u64 _ZN21rti_internal_register24reg_exception_64_detail3E;
	.global .u64 _ZN21rti_internal_register24reg_exception_64_detail4E;
	.global .u64 _ZN21rti_internal_register24reg_exception_64_detail5E;
	.global .u64 _ZN21rti_internal_register24reg_exception_64_detail6E;
	.global .u64 _ZN21rti_internal_register24reg_exception_64_detail7E;
	.global .u64 _ZN21rti_internal_register24reg_exception_64_detail8E;
	.global .u64 _ZN21rti_internal_register24reg_exception_64_detail9E;
	.global .u32 _ZN21rti_internal_register21reg_exception_detail0E;
	.global .u32 _ZN21rti_internal_register21reg_exception_detail1E;
	.global .u32 _ZN21rti_internal_register21reg_exception_detail2E;
	.global .u32 _ZN21rti_internal_register21reg_exception_detail3E;
	.global .u32 _ZN21rti_internal_register21reg_exception_detail4E;
	.global .u32 _ZN21rti_internal_register21reg_exception_detail5E;
	.global .u32 _ZN21rti_internal_register21reg_exception_detail6E;
	.global .u32 _ZN21rti_internal_register21reg_exception_detail7E;
	.global .u32 _ZN21rti_internal_register21reg_exception_detail8E;
	.global .u32 _ZN21rti_internal_register21reg_exception_detail9E;
	.global .u32 _ZN21rti_internal_register14reg_rayIndex_xE;
	.global .u32 _ZN21rti_internal_register14reg_rayIndex_yE;
	.global .u32 _ZN21rti_internal_register14reg_rayIndex_zE;
	.global .align 4 .b8 _ZN21rti_internal_typeinfo7payloadE[8] = {82,97,121,0,28,0,0,0};
	.global .align 4 .b8 _ZN21rti_internal_typeinfo3rayE[8] = {82,97,121,0,36,0,0,0};
	.global .align 4 .b8 _ZN21rti_internal_typeinfo5t_hitE[8] = {82,97,121,0,4,0,0,0};
	.global .align 4 .b8 _ZN21rti_internal_typeinfo17receivers_per_rayE[8] = {82,97,121,0,4,0,0,0};
	.global .align 4 .b8 _ZN21rti_internal_typeinfo12launch_indexE[8] = {82,97,121,0,8,0,0,0};
	.global .align 4 .b8 _ZN21rti_internal_typeinfo10launch_dimE[8] = {82,97,121,0,8,0,0,0};
	.global .align 1 .b8 _ZN21rti_internal_typename7payloadE[11] = {0x52,0x61,0x79,0x50,0x61,0x79,0x6c,0x6f,0x61,0x64,0x0};
	.global .align 1 .b8 _ZN21rti_internal_typename3rayE[11] = {0x6f,0x70,0x74,0x69,0x78,0x3a,0x3a,0x52,0x61,0x79,0x0};
	.global .align 1 .b8 _ZN21rti_internal_typename5t_hitE[6] = {0x66,0x6c,0x6f,0x61,0x74,0x0};
	.global .align 1 .b8 _ZN21rti_internal_typename17receivers_per_rayE[13] = {0x75,0x6e,0x73,0x69,0x67,0x6e,0x65,0x64,0x20,0x69,0x6e,0x74,0x0};
	.global .align 1 .b8 _ZN21rti_internal_typename12launch_indexE[6] = {0x75,0x69,0x6e,0x74,0x32,0x0};
	.global .align 1 .b8 _ZN21rti_internal_typename10launch_dimE[6] = {0x75,0x69,0x6e,0x74,0x32,0x0};
	.global .align 1 .b8 _ZN21rti_internal_semantic7payloadE[10] = {0x72,0x74,0x50,0x61,0x79,0x6c,0x6f,0x61,0x64,0x0};
	.global .align 1 .b8 _ZN21rti_internal_semantic3rayE[13] = {0x72,0x74,0x43,0x75,0x72,0x72,0x65,0x6e,0x74,0x52,0x61,0x79,0x0};
	.global .align 1 .b8 _ZN21rti_internal_semantic5t_hitE[23] = {0x72,0x74,0x49,0x6e,0x74,0x65,0x72,0x73,0x65,0x63,0x74,0x69,0x6f,0x6e,0x44,0x69,0x73,0x74,0x61,0x6e,0x63,0x65,0x0};
	.global .align 1 .b8 _ZN21rti_internal_semantic17receivers_per_rayE[1] = {0x0};
	.global .align 1 .b8 _ZN21rti_internal_semantic12launch_indexE[14] = {0x72,0x74,0x4c,0x61,0x75,0x6e,0x63,0x68,0x49,0x6e,0x64,0x65,0x78,0x0};
	.global .align 1 .b8 _ZN21rti_internal_semantic10launch_dimE[12] = {0x72,0x74,0x4c,0x61,0x75,0x6e,0x63,0x68,0x44,0x69,0x6d,0x0};
	.global .align 1 .b8 _ZN23rti_internal_annotation7payloadE[1] = {0x0};
	.global .align 1 .b8 _ZN23rti_internal_annotation3rayE[1] = {0x0};
	.global .align 1 .b8 _ZN23rti_internal_annotation5t_hitE[1] = {0x0};
	.global .align 1 .b8 _ZN23rti_internal_annotation17receivers_per_rayE[1] = {0x0};
	.global .align 1 .b8 _ZN23rti_internal_annotation12launch_indexE[1] = {0x0};
	.global .align 1 .b8 _ZN23rti_internal_annotation10launch_dimE[1] = {0x0};



// ===== COMPILED SASS (sm_100) =====

	.target	sm_100

	.elftype	@"ET_EXEC"


//--------------------- .note.nv.tkinfo           --------------------------
	.section	.note.nv.tkinfo,"",@"SHT_NOTE"
	.sectionflags	@"SHF_NOTE_NV_TKINFO"
	.tkinfo
        /*0018*/ 	.word	0x00000002
        /*0030*/ 	.string	""
        /*0030*/ 	.string	"ptxas"
        /*0030*/ 	.string	"Cuda compilation tools, release 13.0, V13.0.88"
        /*0030*/ 	.string	"Build cuda_13.0.r13.0/compiler.36424714_0"
        /*0030*/ 	.string	"-arch sm_100 "



//--------------------- .note.nv.cuinfo           --------------------------
	.section	.note.nv.cuinfo,"",@"SHT_NOTE"
	.sectionflags	@"SHF_NOTE_NV_CUINFO"
        /*0018*/ 	.short	0x0002
        /*001a*/ 	.short	0x000a
        /*001c*/ 	.short	0x0082
	.zero		2


//--------------------- .nv.info                  --------------------------
	.section	.nv.info,"",@"SHT_CUDA_INFO"
	.align	4


	//----- nvinfo : EIATTR_REGCOUNT
	.align		4
        /*0000*/ 	.byte	0x04, 0x2f
        /*0002*/ 	.short	(.L_57 - .L_56)
	.align		4
.L_56:
        /*0004*/ 	.word	index@(_Z20closest_hit_radiancev)
        /*0008*/ 	.word	0x00000010


	//----- nvinfo : EIATTR_FRAME_SIZE
	.align		4
.L_57:
        /*000c*/ 	.byte	0x04, 0x11
        /*000e*/ 	.short	(.L_59 - .L_58)
	.align		4
.L_58:
        /*0010*/ 	.word	index@(_Z20closest_hit_radiancev)
        /*0014*/ 	.word	0x00000000


	//----- nvinfo : EIATTR_REGCOUNT
	.align		4
.L_59:
        /*0018*/ 	.byte	0x04, 0x2f
        /*001a*/ 	.short	(.L_61 - .L_60)
	.align		4
.L_60:
        /*001c*/ 	.word	index@(_Z17closest_hit_edgesv)
        /*0020*/ 	.word	0x00000004


	//----- nvinfo : EIATTR_FRAME_SIZE
	.align		4
.L_61:
        /*0024*/ 	.byte	0x04, 0x11
        /*0026*/ 	.short	(.L_63 - .L_62)
	.align		4
.L_62:
        /*0028*/ 	.word	index@(_Z17closest_hit_edgesv)
        /*002c*/ 	.word	0x00000000


	//----- nvinfo : EIATTR_REGCOUNT
	.align		4
.L_63:
        /*0030*/ 	.byte	0x04, 0x2f
        /*0032*/ 	.short	(.L_65 - .L_64)
	.align		4
.L_64:
        /*0034*/ 	.word	index@(_Z21closest_hit_receiversv)
        /*0038*/ 	.word	0x00000004


	//----- nvinfo : EIATTR_FRAME_SIZE
	.align		4
.L_65:
        /*003c*/ 	.byte	0x04, 0x11
        /*003e*/ 	.short	(.L_67 - .L_66)
	.align		4
.L_66:
        /*0040*/ 	.word	index@(_Z21closest_hit_receiversv)
        /*0044*/ 	.word	0x00000000


	//----- nvinfo : EIATTR_MIN_STACK_SIZE
	.align		4
.L_67:
        /*0048*/ 	.byte	0x04, 0x12
        /*004a*/ 	.short	(.L_69 - .L_68)
	.align		4
.L_68:
        /*004c*/ 	.word	index@(_Z21closest_hit_receiversv)
        /*0050*/ 	.word	0x00000000


	//----- nvinfo : EIATTR_MIN_STACK_SIZE
	.align		4
.L_69:
        /*0054*/ 	.byte	0x04, 0x12
        /*0056*/ 	.short	(.L_71 - .L_70)
	.align		4
.L_70:
        /*0058*/ 	.word	index@(_Z17closest_hit_edgesv)
        /*005c*/ 	.word	0x00000000


	//----- nvinfo : EIATTR_MIN_STACK_SIZE
	.align		4
.L_71:
        /*0060*/ 	.byte	0x04, 0x12
        /*0062*/ 	.short	(.L_73 - .L_72)
	.align		4
.L_72:
        /*0064*/ 	.word	index@(_Z20closest_hit_radiancev)
        /*0068*/ 	.word	0x00000000
.L_73:


//--------------------- .nv.compat                --------------------------
	.section	.nv.compat,"",@"SHT_CUDA_COMPAT_INFO"
	.align	4
        /*0000*/ 	.byte	0x02, 0x09, 0x00, 0x00, 0x02, 0x02, 0x01, 0x00, 0x02, 0x05, 0x05, 0x00, 0x03, 0x07, 0x01, 0x01
        /*0010*/ 	.byte	0x02, 0x03, 0x00, 0x00, 0x02, 0x06, 0x01, 0x00, 0x04, 0x0b, 0x08, 0x00, 0x09, 0x00, 0x00, 0x00
        /*0020*/ 	.byte	0x00, 0x00, 0x00, 0x00


//--------------------- .nv.info._Z21closest_hit_receiversv --------------------------
	.section	.nv.info._Z21closest_hit_receiversv,"",@"SHT_CUDA_INFO"
	.sectionflags	@""
	.align	4


	//----- nvinfo : EIATTR_CUDA_API_VERSION
	.align		4
        /*0000*/ 	.byte	0x04, 0x37
        /*0002*/ 	.short	(.L_75 - .L_74)
.L_74:
        /*0004*/ 	.word	0x00000082


	//----- nvinfo : EIATTR_SPARSE_MMA_MASK
	.align		4
.L_75:
        /*0008*/ 	.byte	0x03, 0x50
        /*000a*/ 	.short	0x0000


	//----- nvinfo : EIATTR_MAXREG_COUNT
	.align		4
        /*000c*/ 	.byte	0x03, 0x1b
        /*000e*/ 	.short	0x00ff


	//----- nvinfo : EIATTR_MERCURY_ISA_VERSION
	.align		4
        /*0010*/ 	.byte	0x03, 0x5f
        /*0012*/ 	.short	0x0101


	//----- nvinfo : EIATTR_VRC_CTA_INIT_COUNT
	.align		4
        /*0014*/ 	.byte	0x02, 0x4a
	.zero		1
	.zero		1


	//----- nvinfo : EIATTR_EXIT_INSTR_OFFSETS
	.align		4
        /*0018*/ 	.byte	0x04, 0x1c
        /*001a*/ 	.short	(.L_77 - .L_76)


	//   ....[0]....
.L_76:
        /*001c*/ 	.word	0x00000010


	//----- nvinfo : EIATTR_SW_WAR
	.align		4
.L_77:
        /*0020*/ 	.byte	0x04, 0x36
        /*0022*/ 	.short	(.L_79 - .L_78)
.L_78:
        /*0024*/ 	.word	0x00000008
.L_79:


//--------------------- .nv.info._Z17closest_hit_edgesv --------------------------
	.section	.nv.info._Z17closest_hit_edgesv,"",@"SHT_CUDA_INFO"
	.sectionflags	@""
	.align	4


	//----- nvinfo : EIATTR_CUDA_API_VERSION
	.align		4
        /*0000*/ 	.byte	0x04, 0x37
        /*0002*/ 	.short	(.L_81 - .L_80)
.L_80:
        /*0004*/ 	.word	0x00000082


	//----- nvinfo : EIATTR_SPARSE_MMA_MASK
	.align		4
.L_81:
        /*0008*/ 	.byte	0x03, 0x50
        /*000a*/ 	.short	0x0000


	//----- nvinfo : EIATTR_MAXREG_COUNT
	.align		4
        /*000c*/ 	.byte	0x03, 0x1b
        /*000e*/ 	.short	0x00ff


	//----- nvinfo : EIATTR_MERCURY_ISA_VERSION
	.align		4
        /*0010*/ 	.byte	0x03, 0x5f
        /*0012*/ 	.short	0x0101


	//----- nvinfo : EIATTR_VRC_CTA_INIT_COUNT
	.align		4
        /*0014*/ 	.byte	0x02, 0x4a
	.zero		1
	.zero		1


	//----- nvinfo : EIATTR_EXIT_INSTR_OFFSETS
	.align		4
        /*0018*/ 	.byte	0x04, 0x1c
        /*001a*/ 	.short	(.L_83 - .L_82)


	//   ....[0]....
.L_82:
        /*001c*/ 	.word	0x00000010


	//----- nvinfo : EIATTR_SW_WAR
	.align		4
.L_83:
        /*0020*/ 	.byte	0x04, 0x36
        /*0022*/ 	.short	(.L_85 - .L_84)
.L_84:
        /*0024*/ 	.word	0x00000008
.L_85:


//--------------------- .nv.info._Z20closest_hit_radiancev --------------------------
	.section	.nv.info._Z20closest_hit_radiancev,"",@"SHT_CUDA_INFO"
	.sectionflags	@""
	.align	4


	//----- nvinfo : EIATTR_CUDA_API_VERSION
	.align		4
        /*0000*/ 	.byte	0x04, 0x37
        /*0002*/ 	.short	(.L_87 - .L_86)
.L_86:
        /*0004*/ 	.word	0x00000082


	//----- nvinfo : EIATTR_SPARSE_MMA_MASK
	.align		4
.L_87:
        /*0008*/ 	.byte	0x03, 0x50
        /*000a*/ 	.short	0x0000


	//----- nvinfo : EIATTR_MAXREG_COUNT
	.align		4
        /*000c*/ 	.byte	0x03, 0x1b
        /*000e*/ 	.short	0x00ff


	//----- nvinfo : EIATTR_MERCURY_ISA_VERSION
	.align		4
        /*0010*/ 	.byte	0x03, 0x5f
        /*0012*/ 	.short	0x0101


	//----- nvinfo : EIATTR_UNUSED_LOAD_BYTE_OFFSET
	.align		4
        /*0014*/ 	.byte	0x04, 0x44
        /*0016*/ 	.short	(.L_89 - .L_88)


	//   ....[0]....
.L_88:
        /*0018*/ 	.word	0x00000050
        /*001c*/ 	.word	0x00000fff


	//----- nvinfo : EIATTR_VRC_CTA_INIT_COUNT
	.align		4
.L_89:
        /*0020*/ 	.byte	0x02, 0x4a
	.zero		1
	.zero		1


	//----- nvinfo : EIATTR_EXIT_INSTR_OFFSETS
	.align		4
        /*0024*/ 	.byte	0x04, 0x1c
        /*0026*/ 	.short	(.L_91 - .L_90)


	//   ....[0]....
.L_90:
        /*0028*/ 	.word	0x000000e0


	//----- nvinfo : EIATTR_SW_WAR
	.align		4
.L_91:
        /*002c*/ 	.byte	0x04, 0x36
        /*002e*/ 	.short	(.L_93 - .L_92)
.L_92:
        /*0030*/ 	.word	0x00000008
.L_93:


//--------------------- .nv.callgraph             --------------------------
	.section	.nv.callgraph,"",@"SHT_CUDA_CALLGRAPH"
	.align	4
	.sectionentsize	8
	.align		4
        /*0000*/ 	.word	0x00000000
	.align		4
        /*0004*/ 	.word	0xffffffff
	.align		4
        /*0008*/ 	.word	0x00000000
	.align		4
        /*000c*/ 	.word	0xfffffffe
	.align		4
        /*0010*/ 	.word	0x00000000
	.align		4
        /*0014*/ 	.word	0xfffffffd
	.align		4
        /*0018*/ 	.word	0x00000000
	.align		4
        /*001c*/ 	.word	0xfffffffc


//--------------------- .nv.constant4             --------------------------
	.section	.nv.constant4,"a",@progbits
	.align	8
	.align		8
.nv.constant4:
        /*0000*/ 	.dword	payload
	.align		8
        /*0008*/ 	.dword	ray
	.align		8
        /*0010*/ 	.dword	t_hit
	.align		8
        /*0018*/ 	.dword	receivers_per_ray
	.align		8
        /*0020*/ 	.dword	receiver_index_output_buffer
	.align		8
        /*0028*/ 	.dword	first_receiver_to_store_buffer
	.align		8
        /*0030*/ 	.dword	launch_index
	.align		8
        /*0038*/ 	.dword	launch_dim
	.align		8
        /*0040*/ 	.dword	_ZN21rti_internal_register20reg_bitness_detectorE
	.align		8
        /*0048*/ 	.dword	_ZN21rti_internal_register24reg_exception_64_detail0E
	.align		8
        /*0050*/ 	.dword	_ZN21rti_internal_register24reg_exception_64_detail1E
	.align		8
        /*0058*/ 	.dword	_ZN21rti_internal_register24reg_exception_64_detail2E
	.align		8
        /*0060*/ 	.dword	_ZN21rti_internal_register24reg_exception_64_detail3E
	.align		8
        /*0068*/ 	.dword	_ZN21rti_internal_register24reg_exception_64_detail4E
	.align		8
        /*0070*/ 	.dword	_ZN21rti_internal_register24reg_exception_64_detail5E
	.align		8
        /*0078*/ 	.dword	_ZN21rti_internal_register24reg_exception_64_detail6E
	.align		8
        /*0080*/ 	.dword	_ZN21rti_internal_register24reg_exception_64_detail7E
	.align		8
        /*0088*/ 	.dword	_ZN21rti_internal_register24reg_exception_64_detail8E
	.align		8
        /*0090*/ 	.dword	_ZN21rti_internal_register24reg_exception_64_detail9E
	.align		8
        /*0098*/ 	.dword	_ZN21rti_internal_register21reg_exception_detail0E
	.align		8
        /*00a0*/ 	.dword	_ZN21rti_internal_register21reg_exception_detail1E
	.align		8
        /*00a8*/ 	.dword	_ZN21rti_internal_register21reg_exception_detail2E
	.align		8
        /*00b0*/ 	.dword	_ZN21rti_internal_register21reg_exception_detail3E
	.align		8
        /*00b8*/ 	.dword	_ZN21rti_internal_register21reg_exception_detail4E
	.align		8
        /*00c0*/ 	.dword	_ZN21rti_internal_register21reg_exception_detail5E
	.align		8
        /*00c8*/ 	.dword	_ZN21rti_internal_register21reg_exception_detail6E
	.align		8
        /*00d0*/ 	.dword	_ZN21rti_internal_register21reg_exception_detail7E
	.align		8
        /*00d8*/ 	.dword	_ZN21rti_internal_register21reg_exception_detail8E
	.align		8
        /*00e0*/ 	.dword	_ZN21rti_internal_register21reg_exception_detail9E
	.align		8
        /*00e8*/ 	.dword	_ZN21rti_internal_register14reg_rayIndex_xE
	.align		8
        /*00f0*/ 	.dword	_ZN21rti_internal_register14reg_rayIndex_yE
	.align		8
        /*00f8*/ 	.dword	_ZN21rti_internal_register14reg_rayIndex_zE
	.align		8
        /*0100*/ 	.dword	_ZN21rti_internal_typeinfo7payloadE
	.align		8
        /*0108*/ 	.dword	_ZN21rti_internal_typeinfo3rayE
	.align		8
        /*0110*/ 	.dword	_ZN21rti_internal_typeinfo5t_hitE
	.align		8
        /*0118*/ 	.dword	_ZN21rti_internal_typeinfo17receivers_per_rayE
	.align		8
        /*0120*/ 	.dword	_ZN21rti_internal_typeinfo12launch_indexE
	.align		8
        /*0128*/ 	.dword	_ZN21rti_internal_typeinfo10launch_dimE
	.align		8
        /*0130*/ 	.dword	_ZN21rti_internal_typename7payloadE
	.align		8
        /*0138*/ 	.dword	_ZN21rti_internal_typename3rayE
	.align		8
        /*0140*/ 	.dword	_ZN21rti_internal_typename5t_hitE
	.align		8
        /*0148*/ 	.dword	_ZN21rti_internal_typename17receivers_per_rayE
	.align		8
        /*0150*/ 	.dword	_ZN21rti_internal_typename12launch_indexE
	.align		8
        /*0158*/ 	.dword	_ZN21rti_internal_typename10launch_dimE
	.align		8
        /*0160*/ 	.dword	_ZN21rti_internal_semantic7payloadE
	.align		8
        /*0168*/ 	.dword	_ZN21rti_internal_semantic3rayE
	.align		8
        /*0170*/ 	.dword	_ZN21rti_internal_semantic5t_hitE
	.align		8
        /*0178*/ 	.dword	_ZN21rti_internal_semantic17receivers_per_rayE
	.align		8
        /*0180*/ 	.dword	_ZN21rti_internal_semantic12launch_indexE
	.align		8
        /*0188*/ 	.dword	_ZN21rti_internal_semantic10launch_dimE
	.align		8
        /*0190*/ 	.dword	_ZN23rti_internal_annotation7payloadE
	.align		8
        /*0198*/ 	.dword	_ZN23rti_internal_annotation3rayE
	.align		8
        /*01a0*/ 	.dword	_ZN23rti_internal_annotation5t_hitE
	.align		8
        /*01a8*/ 	.dword	_ZN23rti_internal_annotation17receivers_per_rayE
	.align		8
        /*01b0*/ 	.dword	_ZN23rti_internal_annotation12launch_indexE
	.align		8
        /*01b8*/ 	.dword	_ZN23rti_internal_annotation10launch_dimE


//--------------------- .text._Z21closest_hit_receiversv --------------------------
	.section	.text._Z21closest_hit_receiversv,"ax",@progbits
	.align	128
.text._Z21closest_hit_receiversv:
        .type           _Z21closest_hit_receiversv,@function
        .size           _Z21closest_hit_receiversv,(.L_x_3 - _Z21closest_hit_receiversv)
        .other          _Z21closest_hit_receiversv,@"STO_CUDA_ENTRY STV_DEFAULT"
_Z21closest_hit_receiversv:
[----:B------:R-:W-:Y:S01]  /*0000*/  LDC R1, c[0x0][0x37c] ;  /* 0x0000df00ff017b82 */ /* 0x000fe20000000800 */
[----:B------:R-:W-:Y:S05]  /*0010*/  EXIT ;  /* 0x000000000000794d */ /* 0x000fea0003800000 */
.L_x_0:
[----:B------:R-:W-:-:S00]  /*0020*/  BRA `(.L_x_0) ;  /* 0xfffffffc00fc7947 */ /* 0x000fc0000383ffff */
[----:B------:R-:W-:-:S00]  /*0030*/  NOP ;  /* 0x0000000000007918 */ /* 0x000fc00000000000 */
        /* <DEDUP_REMOVED lines=12> */
.L_x_3:


//--------------------- .text._Z17closest_hit_edgesv --------------------------
	.section	.text._Z17closest_hit_edgesv,"ax",@progbits
	.align	128
.text._Z17closest_hit_edgesv:
        .type           _Z17closest_hit_edgesv,@function
        .size           _Z17closest_hit_edgesv,(.L_x_4 - _Z17closest_hit_edgesv)
        .other          _Z17closest_hit_edgesv,@"STO_CUDA_ENTRY STV_DEFAULT"
_Z17closest_hit_edgesv:
[----:B------:R-:W-:Y:S01]  /*0000*/  LDC R1, c[0x0][0x37c] ;  /* 0x0000df00ff017b82 */ /* 0x000fe20000000800 */
[----:B------:R-:W-:Y:S05]  /*0010*/  EXIT ;  /* 0x000000000000794d */ /* 0x000fea0003800000 */
.L_x_1:
        /* <DEDUP_REMOVED lines=14> */
.L_x_4:


//--------------------- .text._Z20closest_hit_radiancev --------------------------
	.section	.text._Z20closest_hit_radiancev,"ax",@progbits
	.align	128
.text._Z20closest_hit_radiancev:
        .type           _Z20closest_hit_radiancev,@function
        .size           _Z20closest_hit_radiancev,(.L_x_5 - _Z20closest_hit_radiancev)
        .other          _Z20closest_hit_radiancev,@"STO_CUDA_ENTRY STV_DEFAULT"
_Z20closest_hit_radiancev:
[----:B------:R-:W-:Y:S08]  /*0000*/  LDC R1, c[0x0][0x37c] ;  /* 0x0000df00ff017b82 */ /* 0x000ff00000000800 */
[----:B------:R-:W0:Y:S01]  /*0010*/  LDC.64 R2, c[0x4][0x10] ;  /* 0x01000400ff027b82 */ /* 0x000e220000000a00 */
[----:B------:R-:W0:Y:S07]  /*0020*/  LDCU.64 UR4, c[0x0][0x358] ;  /* 0x00006b00ff0477ac */ /* 0x000e2e0008000a00 */
[----:B------:R-:W1:Y:S01]  /*0030*/  LDC.64 R8, c[0x4][0x8] ;  /* 0x01000200ff087b82 */ /* 0x000e620000000a00 */
[----:B0-----:R-:W2:Y:S04]  /*0040*/  LDG.E R3, desc[UR4][R2.64] ;  /* 0x0000000402037981 */ /* 0x001ea8000c1e1900 */
[----:B-1----:R-:W2:Y:S04]  /*0050*/  LDG.E.128 R4, desc[UR4][R8.64] ;  /* 0x0000000408047981 */ /* 0x002ea8000c1e1d00 */
[----:B------:R-:W2:Y:S04]  /*0060*/  LDG.E R0, desc[UR4][R8.64+0xc] ;  /* 0x00000c0408007981 */ /* 0x000ea8000c1e1900 */
[----:B------:R-:W3:Y:S01]  /*0070*/  LDG.E.64 R12, desc[UR4][R8.64+0x10] ;  /* 0x00001004080c7981 */ /* 0x000ee2000c1e1b00 */
[----:B------:R-:W0:Y:S01]  /*0080*/  LDC.64 R10, c[0x4][RZ] ;  /* 0x01000000ff0a7b82 */ /* 0x000e220000000a00 */
[C---:B--2---:R-:W-:Y:S01]  /*0090*/  FFMA.FTZ R4, R3.reuse, R0, R4 ;  /* 0x0000000003047223 */ /* 0x044fe20000010004 */
[C---:B---3--:R-:W-:Y:S01]  /*00a0*/  FFMA.FTZ R5, R3.reuse, R12, R5 ;  /* 0x0000000c03057223 */ /* 0x048fe20000010005 */
[----:B------:R-:W-:-:S04]  /*00b0*/  FFMA.FTZ R13, R3, R13, R6 ;  /* 0x0000000d030d7223 */ /* 0x000fc80000010006 */
[----:B0-----:R-:W-:Y:S04]  /*00c0*/  STG.E.64 desc[UR4][R10.64], R4 ;  /* 0x000000040a007986 */ /* 0x001fe8000c101b04 */
[----:B------:R-:W-:Y:S01]  /*00d0*/  STG.E desc[UR4][R10.64+0x8], R13 ;  /* 0x0000080d0a007986 */ /* 0x000fe2000c101904 */
[----:B------:R-:W-:Y:S05]  /*00e0*/  EXIT ;  /* 0x000000000000794d */ /* 0x000fea0003800000 */
.L_x_2:
        /* <DEDUP_REMOVED lines=9> */
.L_x_5:


//--------------------- .nv.global.init           --------------------------
	.section	.nv.global.init,"aw",@progbits
	.align	4
.nv.global.init:
	.type		_ZN21rti_internal_typeinfo5t_hitE,@object
	.size		_ZN21rti_internal_typeinfo5t_hitE,(_ZN21rti_internal_typeinfo7payloadE - _ZN21rti_internal_typeinfo5t_hitE)
_ZN21rti_internal_typeinfo5t_hitE:
        /*0000*/ 	.byte	0x52, 0x61, 0x79, 0x00, 0x04, 0x00, 0x00, 0x00
	.type		_ZN21rti_internal_typeinfo7payloadE,@object
	.size		_ZN21rti_internal_typeinfo7payloadE,(_ZN21rti_internal_typeinfo12launch_indexE - _ZN21rti_internal_typeinfo7payloadE)
_ZN21rti_internal_typeinfo7payloadE:
        /*0008*/ 	.byte	0x52, 0x61, 0x79, 0x00, 0x1c, 0x00, 0x00, 0x00
	.type		_ZN21rti_internal_typeinfo12launch_indexE,@object
	.size		_ZN21rti_internal_typeinfo12launch_indexE,(_ZN21rti_internal_typeinfo17receivers_per_rayE - _ZN21rti_internal_typeinfo12launch_indexE)
_ZN21rti_internal_typeinfo12launch_indexE:
        /*0010*/ 	.byte	0x52, 0x61, 0x79, 0x00, 0x08, 0x00, 0x00, 0x00
	.type		_ZN21rti_internal_typeinfo17receivers_per_rayE,@object
	.size		_ZN21rti_internal_typeinfo17receivers_per_rayE,(_ZN21rti_internal_typeinfo3rayE - _ZN21rti_internal_typeinfo17receivers_per_rayE)
_ZN21rti_internal_typeinfo17receivers_per_rayE:
        /*0018*/ 	.byte	0x52, 0x61, 0x79, 0x00, 0x04, 0x00, 0x00, 0x00
	.type		_ZN21rti_internal_typeinfo3rayE,@object
	.size		_ZN21rti_internal_typeinfo3rayE,(_ZN21rti_internal_typeinfo10launch_dimE - _ZN21rti_internal_typeinfo3rayE)
_ZN21rti_internal_typeinfo3rayE:
        /*0020*/ 	.byte	0x52, 0x61, 0x79, 0x00, 0x24, 0x00, 0x00, 0x00
	.type		_ZN21rti_internal_typeinfo10launch_dimE,@object
	.size		_ZN21rti_internal_typeinfo10launch_dimE,(_ZN23rti_internal_annotation7payloadE - _ZN21rti_internal_typeinfo10launch_dimE)
_ZN21rti_internal_typeinfo10launch_dimE:
        /*0028*/ 	.byte	0x52, 0x61, 0x79, 0x00, 0x08, 0x00, 0x00, 0x00
	.type		_ZN23rti_internal_annotation7payloadE,@object
	.size		_ZN23rti_internal_annotation7payloadE,(_ZN23rti_internal_annotation12launch_indexE - _ZN23rti_internal_annotation7payloadE)
_ZN23rti_internal_annotation7payloadE:
	.zero		1
	.type		_ZN23rti_internal_annotation12launch_indexE,@object
	.size		_ZN23rti_internal_annotation12launch_indexE,(_ZN23rti_internal_annotation5t_hitE - _ZN23rti_internal_annotation12launch_indexE)
_ZN23rti_internal_annotation12launch_indexE:
	.zero		1
	.type		_ZN23rti_internal_annotation5t_hitE,@object
	.size		_ZN23rti_internal_annotation5t_hitE,(_ZN23rti_internal_annotation3rayE - _ZN23rti_internal_annotation5t_hitE)
_ZN23rti_internal_annotation5t_hitE:
	.zero		1
	.type		_ZN23rti_internal_annotation3rayE,@object
	.size		_ZN23rti_internal_annotation3rayE,(_ZN23rti_internal_annotation10launch_dimE - _ZN23rti_internal_annotation3rayE)
_ZN23rti_internal_annotation3rayE:
	.zero		1
	.type		_ZN23rti_internal_annotation10launch_dimE,@object
	.size		_ZN23rti_internal_annotation10launch_dimE,(_ZN21rti_internal_semantic17receivers_per_rayE - _ZN23rti_internal_annotation10launch_dimE)
_ZN23rti_internal_annotation10launch_dimE:
	.zero		1
	.type		_ZN21rti_internal_semantic17receivers_per_rayE,@object
	.size		_ZN21rti_internal_semantic17receivers_per_rayE,(_ZN23rti_internal_annotation17receivers_per_rayE - _ZN21rti_internal_semantic17receivers_per_rayE)
_ZN21rti_internal_semantic17receivers_per_rayE:
	.zero		1
	.type		_ZN23rti_internal_annotation17receivers_per_rayE,@object
	.size		_ZN23rti_internal_annotation17receivers_per_rayE,(_ZN21rti_internal_typename12launch_indexE - _ZN23rti_internal_annotation17receivers_per_rayE)
_ZN23rti_internal_annotation17receivers_per_rayE:
	.zero		1
	.type		_ZN21rti_internal_typename12launch_indexE,@object
	.size		_ZN21rti_internal_typename12launch_indexE,(_ZN21rti_internal_typename5t_hitE - _ZN21rti_internal_typename12launch_indexE)
_ZN21rti_internal_typename12launch_indexE:
        /*0037*/ 	.byte	0x75, 0x69, 0x6e, 0x74, 0x32, 0x00
	.type		_ZN21rti_internal_typename5t_hitE,@object
	.size		_ZN21rti_internal_typename5t_hitE,(_ZN21rti_internal_typename10launch_dimE - _ZN21rti_internal_typename5t_hitE)
_ZN21rti_internal_typename5t_hitE:
        /*003d*/ 	.byte	0x66, 0x6c, 0x6f, 0x61, 0x74, 0x00
	.type		_ZN21rti_internal_typename10launch_dimE,@object
	.size		_ZN21rti_internal_typename10launch_dimE,(_ZN21rti_internal_semantic7payloadE - _ZN21rti_internal_typename10launch_dimE)
_ZN21rti_internal_typename10launch_dimE:
        /*0043*/ 	.byte	0x75, 0x69, 0x6e, 0x74, 0x32, 0x00
	.type		_ZN21rti_internal_semantic7payloadE,@object
	.size		_ZN21rti_internal_semantic7payloadE,(_ZN21rti_internal_typename7payloadE - _ZN21rti_internal_semantic7payloadE)
_ZN21rti_internal_semantic7payloadE:
        /*0049*/ 	.byte	0x72, 0x74, 0x50, 0x61, 0x79, 0x6c, 0x6f, 0x61, 0x64, 0x00
	.type		_ZN21rti_internal_typename7payloadE,@object
	.size		_ZN21rti_internal_typename7payloadE,(_ZN21rti_internal_typename3rayE - _ZN21rti_internal_typename7payloadE)
_ZN21rti_internal_typename7payloadE:
        /*0053*/ 	.byte	0x52, 0x61, 0x79, 0x50, 0x61, 0x79, 0x6c, 0x6f, 0x61, 0x64, 0x00
	.type		_ZN21rti_internal_typename3rayE,@object
	.size		_ZN21rti_internal_typename3rayE,(_ZN21rti_internal_semantic10launch_dimE - _ZN21rti_internal_typename3rayE)
_ZN21rti_internal_typename3rayE:
        /*005e*/ 	.byte	0x6f, 0x70, 0x74, 0x69, 0x78, 0x3a, 0x3a, 0x52, 0x61, 0x79, 0x00
	.type		_ZN21rti_internal_semantic10launch_dimE,@object
	.size		_ZN21rti_internal_semantic10launch_dimE,(_ZN21rti_internal_typename17receivers_per_rayE - _ZN21rti_internal_semantic10launch_dimE)
_ZN21rti_internal_semantic10launch_dimE:
        /*0069*/ 	.byte	0x72, 0x74, 0x4c, 0x61, 0x75, 0x6e, 0x63, 0x68, 0x44, 0x69, 0x6d, 0x00
	.type		_ZN21rti_internal_typename17receivers_per_rayE,@object
	.size		_ZN21rti_internal_typename17receivers_per_rayE,(_ZN21rti_internal_semantic3rayE - _ZN21rti_internal_typename17receivers_per_rayE)
_ZN21rti_internal_typename17receivers_per_rayE:
        /*0075*/ 	.byte	0x75, 0x6e, 0x73, 0x69, 0x67, 0x6e, 0x65, 0x64, 0x20, 0x69, 0x6e, 0x74, 0x00
	.type		_ZN21rti_internal_semantic3rayE,@object
	.size		_ZN21rti_internal_semantic3rayE,(_ZN21rti_internal_semantic12launch_indexE - _ZN21rti_internal_semantic3rayE)
_ZN21rti_internal_semantic3rayE:
        /*0082*/ 	.byte	0x72, 0x74, 0x43, 0x75, 0x72, 0x72, 0x65, 0x6e, 0x74, 0x52, 0x61, 0x79, 0x00
	.type		_ZN21rti_internal_semantic12launch_indexE,@object
	.size		_ZN21rti_internal_semantic12launch_indexE,(_ZN21rti_internal_semantic5t_hitE - _ZN21rti_internal_semantic12launch_indexE)
_ZN21rti_internal_semantic12launch_indexE:
        /*008f*/ 	.byte	0x72, 0x74, 0x4c, 0x61, 0x75, 0x6e, 0x63, 0x68, 0x49, 0x6e, 0x64, 0x65, 0x78, 0x00
	.type		_ZN21rti_internal_semantic5t_hitE,@object
	.size		_ZN21rti_internal_semantic5t_hitE,(.L_46 - _ZN21rti_internal_semantic5t_hitE)
_ZN21rti_internal_semantic5t_hitE:
        /*009d*/ 	.byte	0x72, 0x74, 0x49, 0x6e, 0x74, 0x65, 0x72, 0x73, 0x65, 0x63, 0x74, 0x69, 0x6f, 0x6e, 0x44, 0x69
        /*00ad*/ 	.byte	0x73, 0x74, 0x61, 0x6e, 0x63, 0x65, 0x00
.L_46:


//--------------------- .nv.shared.reserved.0     --------------------------
	.section	.nv.shared.reserved.0,"aw",@nobits
	.weak		__nv_reservedSMEM_offset_0_alias
	.size		__nv_reservedSMEM_offset_0_alias, 0, 64
	.other		__nv_reservedSMEM_offset_0_alias,@"STO_CUDA_RESERVED_SHARED STV_DEFAULT"
__nv_reservedSMEM_offset_0_alias:
	.zero		0
	.zero		64


//--------------------- .nv.global                --------------------------
	.section	.nv.global,"aw",@nobits
	.align	16
.nv.global:
	.type		payload,@object
	.size		payload,(.L_0 - payload)
payload:
	.zero		28
.L_0:
	.zero		4
	.type		ray,@object
	.size		ray,(.L_1 - ray)
ray:
	.zero		36
.L_1:
	.zero		4
	.type		_ZN21rti_internal_register24reg_exception_64_detail1E,@object
	.size		_ZN21rti_internal_register24reg_exception_64_detail1E,(_ZN21rti_internal_register24reg_exception_64_detail9E - _ZN21rti_internal_register24reg_exception_64_detail1E)
_ZN21rti_internal_register24reg_exception_64_detail1E:
	.zero		8
	.type		_ZN21rti_internal_register24reg_exception_64_detail9E,@object
	.size		_ZN21rti_internal_register24reg_exception_64_detail9E,(_ZN21rti_internal_register24reg_exception_64_detail5E - _ZN21rti_internal_register24reg_exception_64_detail9E)
_ZN21rti_internal_register24reg_exception_64_detail9E:
	.zero		8
	.type		_ZN21rti_internal_register24reg_exception_64_detail5E,@object
	.size		_ZN21rti_internal_register24reg_exception_64_detail5E,(launch_index - _ZN21rti_internal_register24reg_exception_64_detail5E)
_ZN21rti_internal_register24reg_exception_64_detail5E:
	.zero		8
	.type		launch_index,@object
	.size		launch_index,(_ZN21rti_internal_register20reg_bitness_detectorE - launch_index)
launch_index:
	.zero		8
	.type		_ZN21rti_internal_register20reg_bitness_detectorE,@object
	.size		_ZN21rti_internal_register20reg_bitness_detectorE,(_ZN21rti_internal_register24reg_exception_64_detail7E - _ZN21rti_internal_register20reg_bitness_detectorE)
_ZN21rti_internal_register20reg_bitness_detectorE:
	.zero		8
	.type		_ZN21rti_internal_register24reg_exception_64_detail7E,@object
	.size		_ZN21rti_internal_register24reg_exception_64_detail7E,(_ZN21rti_internal_register24reg_exception_64_detail3E - _ZN21rti_internal_register24reg_exception_64_detail7E)
_ZN21rti_internal_register24reg_exception_64_detail7E:
	.zero		8
	.type		_ZN21rti_internal_register24reg_exception_64_detail3E,@object
	.size		_ZN21rti_internal_register24reg_exception_64_detail3E,(_ZN21rti_internal_register24reg_exception_64_detail2E - _ZN21rti_internal_register24reg_exception_64_detail3E)
_ZN21rti_internal_register24reg_exception_64_detail3E:
	.zero		8
	.type		_ZN21rti_internal_register24reg_exception_64_detail2E,@object
	.size		_ZN21rti_internal_register24reg_exception_64_detail2E,(_ZN21rti_internal_register24reg_exception_64_detail6E - _ZN21rti_internal_register24reg_exception_64_detail2E)
_ZN21rti_internal_register24reg_exception_64_detail2E:
	.zero		8
	.type		_ZN21rti_internal_register24reg_exception_64_detail6E,@object
	.size		_ZN21rti_internal_register24reg_exception_64_detail6E,(launch_dim - _ZN21rti_internal_register24reg_exception_64_detail6E)
_ZN21rti_internal_register24reg_exception_64_detail6E:
	.zero		8
	.type		launch_dim,@object
	.size		launch_dim,(_ZN21rti_internal_register24reg_exception_64_detail0E - launch_dim)
launch_dim:
	.zero		8
	.type		_ZN21rti_internal_register24reg_exception_64_detail0E,@object
	.size		_ZN21rti_internal_register24reg_exception_64_detail0E,(_ZN21rti_internal_register24reg_exception_64_detail8E - _ZN21rti_internal_register24reg_exception_64_detail0E)
_ZN21rti_internal_register24reg_exception_64_detail0E:
	.zero		8
	.type		_ZN21rti_internal_register24reg_exception_64_detail8E,@object
	.size		_ZN21rti_internal_register24reg_exception_64_detail8E,(_ZN21rti_internal_register24reg_exception_64_detail4E - _ZN21rti_internal_register24reg_exception_64_detail8E)
_ZN21rti_internal_register24reg_exception_64_detail8E:
	.zero		8
	.type		_ZN21rti_internal_register24reg_exception_64_detail4E,@object
	.size		_ZN21rti_internal_register24reg_exception_64_detail4E,(_ZN21rti_internal_register21reg_exception_detail7E - _ZN21rti_internal_register24reg_exception_64_detail4E)
_ZN21rti_internal_register24reg_exception_64_detail4E:
	.zero		8
	.type		_ZN21rti_internal_register21reg_exception_detail7E,@object
	.size		_ZN21rti_internal_register21reg_exception_detail7E,(t_hit - _ZN21rti_internal_register21reg_exception_detail7E)
_ZN21rti_internal_register21reg_exception_detail7E:
	.zero		4
	.type		t_hit,@object
	.size		t_hit,(_ZN21rti_internal_register14reg_rayIndex_yE - t_hit)
t_hit:
	.zero		4
	.type		_ZN21rti_internal_register14reg_rayIndex_yE,@object
	.size		_ZN21rti_internal_register14reg_rayIndex_yE,(_ZN21rti_internal_register21reg_exception_detail3E - _ZN21rti_internal_register14reg_rayIndex_yE)
_ZN21rti_internal_register14reg_rayIndex_yE:
	.zero		4
	.type		_ZN21rti_internal_register21reg_exception_detail3E,@object
	.size		_ZN21rti_internal_register21reg_exception_detail3E,(_ZN21rti_internal_register21reg_exception_detail5E - _ZN21rti_internal_register21reg_exception_detail3E)
_ZN21rti_internal_register21reg_exception_detail3E:
	.zero		4
	.type		_ZN21rti_internal_register21reg_exception_detail5E,@object
	.size		_ZN21rti_internal_register21reg_exception_detail5E,(_ZN21rti_internal_register21reg_exception_detail9E - _ZN21rti_internal_register21reg_exception_detail5E)
_ZN21rti_internal_register21reg_exception_detail5E:
	.zero		4
	.type		_ZN21rti_internal_register21reg_exception_detail9E,@object
	.size		_ZN21rti_internal_register21reg_exception_detail9E,(_ZN21rti_internal_register21reg_exception_detail1E - _ZN21rti_internal_register21reg_exception_detail9E)
_ZN21rti_internal_register21reg_exception_detail9E:
	.zero		4
	.type		_ZN21rti_internal_register21reg_exception_detail1E,@object
	.size		_ZN21rti_internal_register21reg_exception_detail1E,(_ZN21rti_internal_register21reg_exception_detail8E - _ZN21rti_internal_register21reg_exception_detail1E)
_ZN21rti_internal_register21reg_exception_detail1E:
	.zero		4
	.type		_ZN21rti_internal_register21reg_exception_detail8E,@object
	.size		_ZN21rti_internal_register21reg_exception_detail8E,(receivers_per_ray - _ZN21rti_internal_register21reg_exception_detail8E)
_ZN21rti_internal_register21reg_exception_detail8E:
	.zero		4
	.type		receivers_per_ray,@object
	.size		receivers_per_ray,(_ZN21rti_internal_register21reg_exception_detail0E - receivers_per_ray)
receivers_per_ray:
	.zero		4
	.type		_ZN21rti_internal_register21reg_exception_detail0E,@object
	.size		_ZN21rti_internal_register21reg_exception_detail0E,(_ZN21rti_internal_register14reg_rayIndex_zE - _ZN21rti_internal_register21reg_exception_detail0E)
_ZN21rti_internal_register21reg_exception_detail0E:
	.zero		4
	.type		_ZN21rti_internal_register14reg_rayIndex_zE,@object
	.size		_ZN21rti_internal_register14reg_rayIndex_zE,(_ZN21rti_internal_register21reg_exception_detail4E - _ZN21rti_internal_register14reg_rayIndex_zE)
_ZN21rti_internal_register14reg_rayIndex_zE:
	.zero		4
	.type		_ZN21rti_internal_register21reg_exception_detail4E,@object
	.size		_ZN21rti_internal_register21reg_exception_detail4E,(_ZN21rti_internal_register21reg_exception_detail6E - _ZN21rti_internal_register21reg_exception_detail4E)
_ZN21rti_internal_register21reg_exception_detail4E:
	.zero		4
	.type		_ZN21rti_internal_register21reg_exception_detail6E,@object
	.size		_ZN21rti_internal_register21reg_exception_detail6E,(_ZN21rti_internal_register14reg_rayIndex_xE - _ZN21rti_internal_register21reg_exception_detail6E)
_ZN21rti_internal_register21reg_exception_detail6E:
	.zero		4
	.type		_ZN21rti_internal_register14reg_rayIndex_xE,@object
	.size		_ZN21rti_internal_register14reg_rayIndex_xE,(_ZN21rti_internal_register21reg_exception_detail2E - _ZN21rti_internal_register14reg_rayIndex_xE)
_ZN21rti_internal_register14reg_rayIndex_xE:
	.zero		4
	.type		_ZN21rti_internal_register21reg_exception_detail2E,@object
	.size		_ZN21rti_internal_register21reg_exception_detail2E,(receiver_index_output_buffer - _ZN21rti_internal_register21reg_exception_detail2E)
_ZN21rti_internal_register21reg_exception_detail2E:
	.zero		4
	.type		receiver_index_output_buffer,@object
	.size		receiver_index_output_buffer,(first_receiver_to_store_buffer - receiver_index_output_buffer)
receiver_index_output_buffer:
	.zero		1
	.type		first_receiver_to_store_buffer,@object
	.size		first_receiver_to_store_buffer,(.L_5 - first_receiver_to_store_buffer)
first_receiver_to_store_buffer:
	.zero		1
.L_5:


//--------------------- .nv.constant0._Z21closest_hit_receiversv --------------------------
	.section	.nv.constant0._Z21closest_hit_receiversv,"a",@progbits
	.sectionflags	@""
	.align	4
.nv.constant0._Z21closest_hit_receiversv:
	.zero		896


//--------------------- .nv.constant0._Z17closest_hit_edgesv --------------------------
	.section	.nv.constant0._Z17closest_hit_edgesv,"a",@progbits
	.sectionflags	@""
	.align	4
.nv.constant0._Z17closest_hit_edgesv:
	.zero		896


//--------------------- .nv.constant0._Z20closest_hit_radiancev --------------------------
	.section	.nv.constant0._Z20closest_hit_radiancev,"a",@progbits
	.sectionflags	@""
	.align	4
.nv.constant0._Z20closest_hit_radiancev:
	.zero		896


//--------------------- SYMBOLS --------------------------

	.type		.nv.reservedSmem.offset0,@object
	.size		.nv.reservedSmem.offset0,0x4
